	.headerflags	@"EF_CUDA_TEXMODE_UNIFIED EF_CUDA_64BIT_ADDRESS EF_CUDA_ACCELERATORS EF_CUDA_SM90 EF_CUDA_VIRTUAL_SM(EF_CUDA_SM90)"
	.elftype	@"ET_EXEC"


//--------------------- .nv.info                  --------------------------
	.section	.nv.info,"",@"SHT_CUDA_INFO"
	.align	4


	//----- nvinfo : EIATTR_REGCOUNT
	.align		4
        /*0000*/ 	.byte	0x04, 0x2f
        /*0002*/ 	.short	(.L_3 - .L_2)
	.align		4
.L_2:
        /*0004*/ 	.word	index@(triton_poi_fused__native_batch_norm_legit_no_training_relu_19)
        /*0008*/ 	.word	0x00000012


	//----- nvinfo : EIATTR_MIN_STACK_SIZE
	.align		4
.L_3:
        /*000c*/ 	.byte	0x04, 0x12
        /*000e*/ 	.short	(.L_5 - .L_4)
	.align		4
.L_4:
        /*0010*/ 	.word	index@(triton_poi_fused__native_batch_norm_legit_no_training_relu_19)
        /*0014*/ 	.word	0x00000000


	//----- nvinfo : EIATTR_FRAME_SIZE
	.align		4
.L_5:
        /*0018*/ 	.byte	0x04, 0x11
        /*001a*/ 	.short	(.L_7 - .L_6)
	.align		4
.L_6:
        /*001c*/ 	.word	index@(triton_poi_fused__native_batch_norm_legit_no_training_relu_19)
        /*0020*/ 	.word	0x00000000


	//----- nvinfo : EIATTR_MIN_STACK_SIZE
	.align		4
.L_7:
        /*0024*/ 	.byte	0x04, 0x12
        /*0026*/ 	.short	(.L_9 - .L_8)
	.align		4
.L_8:
        /*0028*/ 	.word	index@(triton_poi_fused__native_batch_norm_legit_no_training_relu_19)
        /*002c*/ 	.word	0x00000000
.L_9:


//--------------------- .nv.info.triton_poi_fused__native_batch_norm_legit_no_training_relu_19 --------------------------
	.section	.nv.info.triton_poi_fused__native_batch_norm_legit_no_training_relu_19,"",@"SHT_CUDA_INFO"
	.sectionflags	@""
	.align	4


	//----- nvinfo : EIATTR_CUDA_API_VERSION
	.align		4
        /*0000*/ 	.byte	0x04, 0x37
        /*0002*/ 	.short	(.L_11 - .L_10)
.L_10:
        /*0004*/ 	.word	0x0000007c


	//----- nvinfo : EIATTR_KPARAM_INFO
	.align		4
.L_11:
        /*0008*/ 	.byte	0x04, 0x17
        /*000a*/ 	.short	(.L_13 - .L_12)
.L_12:
        /*000c*/ 	.word	0x00000000
        /*0010*/ 	.short	0x0006
        /*0012*/ 	.short	0x0030
        /*0014*/ 	.byte	0x00, 0xf0, 0x11, 0x00


	//----- nvinfo : EIATTR_KPARAM_INFO
	.align		4
.L_13:
        /*0018*/ 	.byte	0x04, 0x17
        /*001a*/ 	.short	(.L_15 - .L_14)
.L_14:
        /*001c*/ 	.word	0x00000000
        /*0020*/ 	.short	0x0005
        /*0022*/ 	.short	0x0028
        /*0024*/ 	.byte	0x00, 0xf4, 0x21, 0x00


	//----- nvinfo : EIATTR_KPARAM_INFO
	.align		4
.L_15:
        /*0028*/ 	.byte	0x04, 0x17
        /*002a*/ 	.short	(.L_17 - .L_16)
.L_16:
        /*002c*/ 	.word	0x00000000
        /*0030*/ 	.short	0x0004
        /*0032*/ 	.short	0x0020
        /*0034*/ 	.byte	0x00, 0xf4, 0x21, 0x00


	//----- nvinfo : EIATTR_KPARAM_INFO
	.align		4
.L_17:
        /*0038*/ 	.byte	0x04, 0x17
        /*003a*/ 	.short	(.L_19 - .L_18)
.L_18:
        /*003c*/ 	.word	0x00000000
        /*0040*/ 	.short	0x0003
        /*0042*/ 	.short	0x0018
        /*0044*/ 	.byte	0x00, 0xf4, 0x21, 0x00


	//----- nvinfo : EIATTR_KPARAM_INFO
	.align		4
.L_19:
        /*0048*/ 	.byte	0x04, 0x17
        /*004a*/ 	.short	(.L_21 - .L_20)
.L_20:
        /*004c*/ 	.word	0x00000000
        /*0050*/ 	.short	0x0002
        /*0052*/ 	.short	0x0010
        /*0054*/ 	.byte	0x00, 0xf4, 0x21, 0x00


	//----- nvinfo : EIATTR_KPARAM_INFO
	.align		4
.L_21:
        /*0058*/ 	.byte	0x04, 0x17
        /*005a*/ 	.short	(.L_23 - .L_22)
.L_22:
        /*005c*/ 	.word	0x00000000
        /*0060*/ 	.short	0x0001
        /*0062*/ 	.short	0x0008
        /*0064*/ 	.byte	0x00, 0xf4, 0x21, 0x00


	//----- nvinfo : EIATTR_KPARAM_INFO
	.align		4
.L_23:
        /*0068*/ 	.byte	0x04, 0x17
        /*006a*/ 	.short	(.L_25 - .L_24)
.L_24:
        /*006c*/ 	.word	0x00000000
        /*0070*/ 	.short	0x0000
        /*0072*/ 	.short	0x0000
        /*0074*/ 	.byte	0x00, 0xf4, 0x21, 0x00


	//----- nvinfo : EIATTR_SPARSE_MMA_MASK
	.align		4
.L_25:
        /*0078*/ 	.byte	0x03, 0x50
        /*007a*/ 	.short	0x0000


	//----- nvinfo : EIATTR_MAXREG_COUNT
	.align		4
        /*007c*/ 	.byte	0x03, 0x1b
        /*007e*/ 	.short	0x00ff


	//----- nvinfo : EIATTR_EXIT_INSTR_OFFSETS
	.align		4
        /*0080*/ 	.byte	0x04, 0x1c
        /*0082*/ 	.short	(.L_27 - .L_26)


	//   ....[0]....
.L_26:
        /*0084*/ 	.word	0x000003c0


	//----- nvinfo : EIATTR_REQNTID
	.align		4
.L_27:
        /*0088*/ 	.byte	0x04, 0x10
        /*008a*/ 	.short	(.L_29 - .L_28)
.L_28:
        /*008c*/ 	.word	0x00000100
        /*0090*/ 	.word	0x00000001
        /*0094*/ 	.word	0x00000001


	//----- nvinfo : EIATTR_CBANK_PARAM_SIZE
	.align		4
.L_29:
        /*0098*/ 	.byte	0x03, 0x19
        /*009a*/ 	.short	0x0034


	//----- nvinfo : EIATTR_PARAM_CBANK
	.align		4
        /*009c*/ 	.byte	0x04, 0x0a
        /*009e*/ 	.short	(.L_31 - .L_30)
	.align		4
.L_30:
        /*00a0*/ 	.word	index@(.nv.constant0.triton_poi_fused__native_batch_norm_legit_no_training_relu_19)
        /*00a4*/ 	.short	0x0210
        /*00a6*/ 	.short	0x0034


	//----- nvinfo : EIATTR_SW_WAR
	.align		4
.L_31:
        /*00a8*/ 	.byte	0x04, 0x36
        /*00aa*/ 	.short	(.L_33 - .L_32)
.L_32:
        /*00ac*/ 	.word	0x00000008
.L_33:


//--------------------- .nv.callgraph             --------------------------
	.section	.nv.callgraph,"",@"SHT_CUDA_CALLGRAPH"
	.align	4
	.sectionentsize	8
	.align		4
        /*0000*/ 	.word	0x00000000
	.align		4
        /*0004*/ 	.word	0xffffffff
	.align		4
        /*0008*/ 	.word	0x00000000
	.align		4
        /*000c*/ 	.word	0xfffffffe
	.align		4
        /*0010*/ 	.word	0x00000000
	.align		4
        /*0014*/ 	.word	0xfffffffd
	.align		4
        /*0018*/ 	.word	0x00000000
	.align		4
        /*001c*/ 	.word	0xfffffffc


//--------------------- .nv.constant4             --------------------------
	.section	.nv.constant4,"a",@progbits
	.align	8
	.align		8
.nv.constant4:
        /*0000*/ 	.dword	_$_str
	.align		8
        /*0008*/ 	.dword	_$_str_$_2


//--------------------- .text.triton_poi_fused__native_batch_norm_legit_no_training_relu_19 --------------------------
	.section	.text.triton_poi_fused__native_batch_norm_legit_no_training_relu_19,"ax",@progbits
	.align	128
        .global         triton_poi_fused__native_batch_norm_legit_no_training_relu_19
        .type           triton_poi_fused__native_batch_norm_legit_no_training_relu_19,@function
        .size           triton_poi_fused__native_batch_norm_legit_no_training_relu_19,(.L_x_1 - triton_poi_fused__native_batch_norm_legit_no_training_relu_19)
        .other          triton_poi_fused__native_batch_norm_legit_no_training_relu_19,@"STO_CUDA_ENTRY STV_DEFAULT"
triton_poi_fused__native_batch_norm_legit_no_training_relu_19:
.text.triton_poi_fused__native_batch_norm_legit_no_training_relu_19:
[----:B------:R-:W-:Y:S01]  /*0000*/  LDC R1, c[0x0][0x28] ;  /* 0x00000a00ff017b82 */ /* 0x000fe20000000800 */
[----:B------:R-:W1:Y:S07]  /*0010*/  S2R R0, SR_TID.X ;  /* 0x0000000000007919 */ /* 0x000e6e0000002100 */
[----:B------:R-:W2:Y:S01]  /*0020*/  LDC.64 R2, c[0x0][0x220] ;  /* 0x00008800ff027b82 */ /* 0x000ea20000000a00 */
[----:B------:R-:W-:Y:S01]  /*0030*/  ULDC.64 UR4, c[0x0][0x208] ;  /* 0x0000820000047ab9 */ /* 0x000fe20000000a00 */
[----:B------:R-:W3:Y:S06]  /*0040*/  S2R R5, SR_CTAID.X ;  /* 0x0000000000057919 */ /* 0x000eec0000002500 */
[----:B------:R-:W4:Y:S08]  /*0050*/  LDC.64 R6, c[0x0][0x218] ;  /* 0x00008600ff067b82 */ /* 0x000f300000000a00 */
[----:B------:R-:W5:Y:S08]  /*0060*/  LDC.64 R8, c[0x0][0x228] ;  /* 0x00008a00ff087b82 */ /* 0x000f700000000a00 */
[----:B------:R-:W5:Y:S01]  /*0070*/  LDC.64 R10, c[0x0][0x230] ;  /* 0x00008c00ff0a7b82 */ /* 0x000f620000000a00 */
[----:B-1----:R-:W-:-:S04]  /*0080*/  SHF.L.U32 R0, R0, 0x1, RZ ;  /* 0x0000000100007819 */ /* 0x002fc800000006ff */
[----:B------:R-:W-:-:S04]  /*0090*/  LOP3.LUT R0, R0, 0x1fe, RZ, 0xc0, !PT ;  /* 0x000001fe00007812 */ /* 0x000fc800078ec0ff */
[----:B---3--:R-:W-:-:S05]  /*00a0*/  LEA R0, R5, R0, 0x9 ;  /* 0x0000000005007211 */ /* 0x008fca00078e48ff */
[----:B------:R-:W-:-:S05]  /*00b0*/  IMAD.HI R4, R0, 0x38e38e39, RZ ;  /* 0x38e38e3900047827 */ /* 0x000fca00078e02ff */
[----:B------:R-:W-:-:S04]  /*00c0*/  SHF.R.U32.HI R5, RZ, 0x1f, R4 ;  /* 0x0000001fff057819 */ /* 0x000fc80000011604 */
[----:B------:R-:W-:-:S05]  /*00d0*/  LEA.HI.SX32 R5, R4, R5, 0x17 ;  /* 0x0000000504057211 */ /* 0x000fca00078fbaff */
[----:B------:R-:W-:Y:S02]  /*00e0*/  IMAD R13, R5, -0x900, R0 ;  /* 0xfffff700050d7824 */ /* 0x000fe400078e0200 */
[----:B------:R-:W1:Y:S02]  /*00f0*/  LDC.64 R4, c[0x0][0x210] ;  /* 0x00008400ff047b82 */ /* 0x000e640000000a00 */
[----:B--2---:R-:W-:-:S06]  /*0100*/  IMAD.WIDE R2, R13, 0x4, R2 ;  /* 0x000000040d027825 */ /* 0x004fcc00078e0202 */
[----:B------:R-:W2:Y:S01]  /*0110*/  LDG.E.EL.64 R2, desc[UR4][R2.64] ;  /* 0x0000000402027981 */ /* 0x000ea2000c2e1b00 */
[----:B----4-:R-:W-:-:S04]  /*0120*/  IMAD.WIDE R6, R13, 0x4, R6 ;  /* 0x000000040d067825 */ /* 0x010fc800078e0206 */
[C---:B-----5:R-:W-:Y:S02]  /*0130*/  IMAD.WIDE R8, R13.reuse, 0x4, R8 ;  /* 0x000000040d087825 */ /* 0x060fe400078e0208 */
[----:B------:R-:W3:Y:S02]  /*0140*/  LDG.E.EL.64 R6, desc[UR4][R6.64] ;  /* 0x0000000406067981 */ /* 0x000ee4000c2e1b00 */
[----:B0-----:R-:W-:Y:S02]  /*0150*/  IMAD.WIDE R10, R13, 0x4, R10 ;  /* 0x000000040d0a7825 */ /* 0x001fe400078e020a */
[----:B------:R-:W4:Y:S04]  /*0160*/  LDG.E.EL.64 R8, desc[UR4][R8.64] ;  /* 0x0000000408087981 */ /* 0x000f28000c2e1b00 */
[----:B------:R-:W4:Y:S01]  /*0170*/  LDG.E.EL.64 R10, desc[UR4][R10.64] ;  /* 0x000000040a0a7981 */ /* 0x000f22000c2e1b00 */
[----:B-1----:R-:W-:-:S06]  /*0180*/  IMAD.WIDE R4, R0, 0x4, R4 ;  /* 0x0000000400047825 */ /* 0x002fcc00078e0204 */
[----:B------:R-:W3:Y:S01]  /*0190*/  LDG.E.64 R4, desc[UR4][R4.64] ;  /* 0x0000000404047981 */ /* 0x000ee2000c1e1b00 */
[----:B------:R-:W-:Y:S01]  /*01a0*/  HFMA2.MMA R14, -RZ, RZ, 1.625, 0 ;  /* 0x3e800000ff0e7435 */ /* 0x000fe200000001ff */
[----:B--2---:R-:W-:Y:S01]  /*01b0*/  FADD R2, R2, 9.9999997473787516356e-06 ;  /* 0x3727c5ac02027421 */ /* 0x004fe20000000000 */
[----:B------:R-:W-:-:S03]  /*01c0*/  FADD R3, R3, 9.9999997473787516356e-06 ;  /* 0x3727c5ac03037421 */ /* 0x000fc60000000000 */
[----:B------:R-:W0:Y:S08]  /*01d0*/  MUFU.SQRT R12, R2 ;  /* 0x00000002000c7308 */ /* 0x000e300000002000 */
[----:B------:R1:W2:Y:S01]  /*01e0*/  MUFU.SQRT R13, R3 ;  /* 0x00000003000d7308 */ /* 0x0002a20000002000 */
[C---:B0-----:R-:W-:Y:S02]  /*01f0*/  FSETP.GT.AND P0, PT, R12.reuse, 8.50705917302346158658e+37, PT ;  /* 0x7e8000000c00780b */ /* 0x041fe40003f04000 */
[----:B------:R-:W-:Y:S01]  /*0200*/  FSETP.GEU.AND P2, PT, R12, 1.175494350822287508e-38, PT ;  /* 0x008000000c00780b */ /* 0x000fe20003f4e000 */
[----:B-1----:R-:W0:Y:S01]  /*0210*/  LDC.64 R2, c[0x0][0x238] ;  /* 0x00008e00ff027b82 */ /* 0x002e220000000a00 */
[----:B--2---:R-:W-:-:S02]  /*0220*/  FSETP.GT.AND P1, PT, R13, 8.50705917302346158658e+37, PT ;  /* 0x7e8000000d00780b */ /* 0x004fc40003f24000 */
[----:B------:R-:W-:-:S07]  /*0230*/  FSETP.GEU.AND P3, PT, R13, 1.175494350822287508e-38, PT ;  /* 0x008000000d00780b */ /* 0x000fce0003f6e000 */
[----:B------:R-:W-:-:S04]  /*0240*/  @P0 FMUL R12, R12, 0.25 ;  /* 0x3e8000000c0c0820 */ /* 0x000fc80000400000 */
[----:B------:R-:W-:Y:S01]  /*0250*/  @!P2 FMUL R12, R12, 16777216 ;  /* 0x4b8000000c0ca820 */ /* 0x000fe20000400000 */
[----:B------:R-:W-:-:S04]  /*0260*/  @P1 FMUL R13, R13, 0.25 ;  /* 0x3e8000000d0d1820 */ /* 0x000fc80000400000 */
[----:B------:R-:W-:Y:S01]  /*0270*/  @!P3 FMUL R13, R13, 16777216 ;  /* 0x4b8000000d0db820 */ /* 0x000fe20000400000 */
[----:B------:R-:W1:Y:S01]  /*0280*/  MUFU.RCP R12, R12 ;  /* 0x0000000c000c7308 */ /* 0x000e620000001000 */
[----:B------:R-:W-:-:S07]  /*0290*/  FSEL R15, R14, 1, P0 ;  /* 0x3f8000000e0f7808 */ /* 0x000fce0000000000 */
[----:B------:R-:W2:Y:S01]  /*02a0*/  MUFU.RCP R13, R13 ;  /* 0x0000000d000d7308 */ /* 0x000ea20000001000 */
[----:B------:R-:W-:Y:S01]  /*02b0*/  FSEL R14, R14, 1, P1 ;  /* 0x3f8000000e0e7808 */ /* 0x000fe20000800000 */
[----:B------:R-:W-:-:S04]  /*02c0*/  @!P2 FMUL R15, R15, 16777216 ;  /* 0x4b8000000f0fa820 */ /* 0x000fc80000400000 */
[----:B------:R-:W-:Y:S01]  /*02d0*/  @!P3 FMUL R14, R14, 16777216 ;  /* 0x4b8000000e0eb820 */ /* 0x000fe20000400000 */
[----:B---3--:R-:W-:Y:S01]  /*02e0*/  FADD R5, R5, -R7 ;  /* 0x8000000705057221 */ /* 0x008fe20000000000 */
[----:B------:R-:W-:Y:S01]  /*02f0*/  FADD R4, R4, -R6 ;  /* 0x8000000604047221 */ /* 0x000fe20000000000 */
[----:B-1----:R-:W-:Y:S01]  /*0300*/  FMUL R15, R12, R15 ;  /* 0x0000000f0c0f7220 */ /* 0x002fe20000400000 */
[----:B--2---:R-:W-:-:S03]  /*0310*/  FMUL R14, R13, R14 ;  /* 0x0000000e0d0e7220 */ /* 0x004fc60000400000 */
[----:B------:R-:W-:Y:S01]  /*0320*/  FMUL R15, R4, R15 ;  /* 0x0000000f040f7220 */ /* 0x000fe20000400000 */
[----:B------:R-:W-:-:S03]  /*0330*/  FMUL R14, R5, R14 ;  /* 0x0000000e050e7220 */ /* 0x000fc60000400000 */
[----:B----4-:R-:W-:Y:S01]  /*0340*/  FFMA R8, R8, R15, R10 ;  /* 0x0000000f08087223 */ /* 0x010fe2000000000a */
[----:B------:R-:W-:-:S04]  /*0350*/  FFMA R9, R9, R14, R11 ;  /* 0x0000000e09097223 */ /* 0x000fc8000000000b */
[----:B------:R-:W-:Y:S02]  /*0360*/  FSETP.GEU.AND P0, PT, R8, RZ, PT ;  /* 0x000000ff0800720b */ /* 0x000fe40003f0e000 */
[C---:B------:R-:W-:Y:S01]  /*0370*/  FSETP.GEU.AND P1, PT, R9.reuse, RZ, PT ;  /* 0x000000ff0900720b */ /* 0x040fe20003f2e000 */
[----:B0-----:R-:W-:Y:S01]  /*0380*/  IMAD.WIDE R2, R0, 0x4, R2 ;  /* 0x0000000400027825 */ /* 0x001fe200078e0202 */
[----:B------:R-:W-:Y:S02]  /*0390*/  FSEL R8, R8, RZ, P0 ;  /* 0x000000ff08087208 */ /* 0x000fe40000000000 */
[----:B------:R-:W-:-:S05]  /*03a0*/  FSEL R9, R9, RZ, P1 ;  /* 0x000000ff09097208 */ /* 0x000fca0000800000 */
[----:B------:R-:W-:Y:S01]  /*03b0*/  STG.E.64 desc[UR4][R2.64], R8 ;  /* 0x0000000802007986 */ /* 0x000fe2000c101b04 */
[----:B------:R-:W-:Y:S05]  /*03c0*/  EXIT ;  /* 0x000000000000794d */ /* 0x000fea0003800000 */
.L_x_0:
[----:B------:R-:W-:-:S00]  /*03d0*/  BRA `(.L_x_0) ;  /* 0xfffffffc00fc7947 */ /* 0x000fc0000383ffff */
[----:B------:R-:W-:-:S00]  /*03e0*/  NOP ;  /* 0x0000000000007918 */ /* 0x000fc00000000000 */
        /* <DEDUP_REMOVED lines=9> */
.L_x_1:


//--------------------- .nv.global.init           --------------------------
	.section	.nv.global.init,"aw",@progbits
.nv.global.init:
	.type		_$_str,@object
	.size		_$_str,(_$_str_$_2 - _$_str)
_$_str:
        /*0000*/ 	.byte	0x5f, 0x5f, 0x43, 0x55, 0x44, 0x41, 0x5f, 0x46, 0x54, 0x5a, 0x00
	.type		_$_str_$_2,@object
	.size		_$_str_$_2,(.L_1 - _$_str_$_2)
_$_str_$_2:
        /*000b*/ 	.byte	0x5f, 0x5f, 0x43, 0x55, 0x44, 0x41, 0x5f, 0x50, 0x52, 0x45, 0x43, 0x5f, 0x53, 0x51, 0x52, 0x54
        /*001b*/ 	.byte	0x00
.L_1:


//--------------------- .nv.constant0.triton_poi_fused__native_batch_norm_legit_no_training_relu_19 --------------------------
	.section	.nv.constant0.triton_poi_fused__native_batch_norm_legit_no_training_relu_19,"a",@progbits
	.sectionflags	@""
	.align	4
.nv.constant0.triton_poi_fused__native_batch_norm_legit_no_training_relu_19:
	.zero		580
